//
// Generated by NVIDIA NVVM Compiler
//
// Compiler Build ID: CL-36424714
// Cuda compilation tools, release 13.0, V13.0.88
// Based on NVVM 20.0.0
//

.version 9.0
.target sm_100
.address_size 64

	// .globl	_Z15matMulCoarsenedPKfS0_Pfi

.visible .entry _Z15matMulCoarsenedPKfS0_Pfi(
	.param .u64 .ptr .align 1 _Z15matMulCoarsenedPKfS0_Pfi_param_0,
	.param .u64 .ptr .align 1 _Z15matMulCoarsenedPKfS0_Pfi_param_1,
	.param .u64 .ptr .align 1 _Z15matMulCoarsenedPKfS0_Pfi_param_2,
	.param .u32 _Z15matMulCoarsenedPKfS0_Pfi_param_3
)
{
	.reg .pred 	%p<24>;
	.reg .b32 	%r<70>;
	.reg .b32 	%f<80>;
	.reg .b64 	%rd<78>;

	ld.param.u64 	%rd7, [_Z15matMulCoarsenedPKfS0_Pfi_param_0];
	ld.param.u64 	%rd8, [_Z15matMulCoarsenedPKfS0_Pfi_param_1];
	ld.param.u64 	%rd9, [_Z15matMulCoarsenedPKfS0_Pfi_param_2];
	ld.param.u32 	%r39, [_Z15matMulCoarsenedPKfS0_Pfi_param_3];
	cvta.to.global.u64 	%rd1, %rd8;
	cvta.to.global.u64 	%rd2, %rd7;
	cvta.to.global.u64 	%rd3, %rd9;
	mov.u32 	%r40, %ctaid.y;
	mov.u32 	%r41, %ntid.y;
	mov.u32 	%r42, %tid.y;
	mad.lo.s32 	%r1, %r40, %r41, %r42;
	mov.u32 	%r43, %ctaid.x;
	mov.u32 	%r44, %ntid.x;
	mov.u32 	%r45, %tid.x;
	mad.lo.s32 	%r46, %r43, %r44, %r45;
	shl.b32 	%r2, %r46, 1;
	setp.ge.s32 	%p1, %r1, %r39;
	@%p1 bra 	$L__BB0_40;
	mul.lo.s32 	%r3, %r39, %r1;
	and.b32  	%r4, %r39, 3;
	setp.lt.u32 	%p2, %r39, 4;
	mov.b32 	%r60, 0;
	mov.f32 	%f73, 0f00000000;
	mov.f32 	%f72, %f73;
	@%p2 bra 	$L__BB0_20;
	add.s32 	%r5, %r2, 1;
	and.b32  	%r49, %r39, 2147483644;
	neg.s32 	%r69, %r49;
	add.s32 	%r68, %r39, %r2;
	shl.b32 	%r8, %r39, 2;
	shl.b32 	%r65, %r39, 1;
	add.s32 	%r66, %r65, %r2;
	mul.lo.s32 	%r63, %r39, 3;
	add.s32 	%r64, %r63, %r2;
	mul.wide.u32 	%rd10, %r3, 4;
	add.s64 	%rd11, %rd10, %rd2;
	add.s64 	%rd77, %rd11, 8;
	mov.f32 	%f73, 0f00000000;
	mov.b32 	%r62, 0;
	cvt.s64.s32 	%rd15, %r2;
	mov.u32 	%r61, %r2;
	mov.u32 	%r67, %r39;
$L__BB0_3:
	.pragma "nounroll";
	setp.ge.s32 	%p3, %r2, %r39;
	ld.global.f32 	%f23, [%rd77+-8];
	@%p3 bra 	$L__BB0_5;
	mul.wide.s32 	%rd12, %r61, 4;
	add.s64 	%rd13, %rd1, %rd12;
	ld.global.f32 	%f45, [%rd13];
	fma.rn.f32 	%f72, %f23, %f45, %f72;
$L__BB0_5:
	setp.ge.s32 	%p4, %r5, %r39;
	@%p4 bra 	$L__BB0_7;
	cvt.s64.s32 	%rd14, %r62;
	add.s64 	%rd16, %rd15, %rd14;
	shl.b64 	%rd17, %rd16, 2;
	add.s64 	%rd18, %rd1, %rd17;
	ld.global.f32 	%f46, [%rd18+4];
	fma.rn.f32 	%f73, %f23, %f46, %f73;
$L__BB0_7:
	ld.global.f32 	%f28, [%rd77+-4];
	@%p3 bra 	$L__BB0_9;
	mul.wide.s32 	%rd19, %r68, 4;
	add.s64 	%rd20, %rd1, %rd19;
	ld.global.f32 	%f47, [%rd20];
	fma.rn.f32 	%f72, %f28, %f47, %f72;
$L__BB0_9:
	@%p4 bra 	$L__BB0_11;
	cvt.s64.s32 	%rd21, %r67;
	add.s64 	%rd23, %rd15, %rd21;
	shl.b64 	%rd24, %rd23, 2;
	add.s64 	%rd25, %rd1, %rd24;
	ld.global.f32 	%f48, [%rd25+4];
	fma.rn.f32 	%f73, %f28, %f48, %f73;
$L__BB0_11:
	ld.global.f32 	%f33, [%rd77];
	@%p3 bra 	$L__BB0_13;
	mul.wide.s32 	%rd26, %r66, 4;
	add.s64 	%rd27, %rd1, %rd26;
	ld.global.f32 	%f49, [%rd27];
	fma.rn.f32 	%f72, %f33, %f49, %f72;
$L__BB0_13:
	@%p4 bra 	$L__BB0_15;
	cvt.s64.s32 	%rd28, %r65;
	add.s64 	%rd30, %rd15, %rd28;
	shl.b64 	%rd31, %rd30, 2;
	add.s64 	%rd32, %rd1, %rd31;
	ld.global.f32 	%f50, [%rd32+4];
	fma.rn.f32 	%f73, %f33, %f50, %f73;
$L__BB0_15:
	ld.global.f32 	%f38, [%rd77+4];
	@%p3 bra 	$L__BB0_17;
	mul.wide.s32 	%rd33, %r64, 4;
	add.s64 	%rd34, %rd1, %rd33;
	ld.global.f32 	%f51, [%rd34];
	fma.rn.f32 	%f72, %f38, %f51, %f72;
$L__BB0_17:
	@%p4 bra 	$L__BB0_19;
	cvt.s64.s32 	%rd35, %r63;
	add.s64 	%rd37, %rd15, %rd35;
	shl.b64 	%rd38, %rd37, 2;
	add.s64 	%rd39, %rd1, %rd38;
	ld.global.f32 	%f52, [%rd39+4];
	fma.rn.f32 	%f73, %f38, %f52, %f73;
$L__BB0_19:
	and.b32  	%r60, %r39, 2147483644;
	add.s32 	%r69, %r69, 4;
	add.s32 	%r68, %r68, %r8;
	add.s32 	%r67, %r67, %r8;
	add.s32 	%r66, %r66, %r8;
	add.s32 	%r65, %r65, %r8;
	add.s32 	%r64, %r64, %r8;
	add.s32 	%r63, %r63, %r8;
	add.s32 	%r62, %r62, %r8;
	add.s32 	%r61, %r61, %r8;
	add.s64 	%rd77, %rd77, 16;
	setp.eq.s32 	%p11, %r69, 0;
	@%p11 bra 	$L__BB0_20;
	bra.uni 	$L__BB0_3;
$L__BB0_20:
	setp.eq.s32 	%p12, %r4, 0;
	@%p12 bra 	$L__BB0_36;
	setp.eq.s32 	%p13, %r4, 1;
	@%p13 bra 	$L__BB0_31;
	add.s32 	%r50, %r60, %r3;
	mul.wide.u32 	%rd40, %r50, 4;
	add.s64 	%rd41, %rd2, %rd40;
	ld.global.f32 	%f3, [%rd41];
	mul.lo.s32 	%r14, %r60, %r39;
	setp.ge.s32 	%p14, %r2, %r39;
	@%p14 bra 	$L__BB0_24;
	add.s32 	%r51, %r2, %r14;
	mul.wide.s32 	%rd42, %r51, 4;
	add.s64 	%rd43, %rd1, %rd42;
	ld.global.f32 	%f53, [%rd43];
	fma.rn.f32 	%f72, %f3, %f53, %f72;
$L__BB0_24:
	add.s32 	%r15, %r2, 1;
	setp.ge.s32 	%p15, %r15, %r39;
	@%p15 bra 	$L__BB0_26;
	cvt.s64.s32 	%rd44, %r14;
	cvt.s64.s32 	%rd45, %r2;
	add.s64 	%rd46, %rd45, %rd44;
	shl.b64 	%rd47, %rd46, 2;
	add.s64 	%rd48, %rd1, %rd47;
	ld.global.f32 	%f54, [%rd48+4];
	fma.rn.f32 	%f73, %f3, %f54, %f73;
$L__BB0_26:
	setp.ge.s32 	%p16, %r2, %r39;
	cvt.u64.u32 	%rd49, %r3;
	cvt.u64.u32 	%rd50, %r60;
	add.s64 	%rd51, %rd50, %rd49;
	shl.b64 	%rd52, %rd51, 2;
	add.s64 	%rd53, %rd2, %rd52;
	ld.global.f32 	%f8, [%rd53+4];
	add.s32 	%r16, %r14, %r39;
	@%p16 bra 	$L__BB0_28;
	add.s32 	%r52, %r2, %r16;
	mul.wide.s32 	%rd54, %r52, 4;
	add.s64 	%rd55, %rd1, %rd54;
	ld.global.f32 	%f55, [%rd55];
	fma.rn.f32 	%f72, %f8, %f55, %f72;
$L__BB0_28:
	setp.ge.s32 	%p17, %r15, %r39;
	@%p17 bra 	$L__BB0_30;
	cvt.s64.s32 	%rd56, %r16;
	cvt.s64.s32 	%rd57, %r2;
	add.s64 	%rd58, %rd57, %rd56;
	shl.b64 	%rd59, %rd58, 2;
	add.s64 	%rd60, %rd1, %rd59;
	ld.global.f32 	%f56, [%rd60+4];
	fma.rn.f32 	%f73, %f8, %f56, %f73;
$L__BB0_30:
	add.s32 	%r60, %r60, 2;
$L__BB0_31:
	and.b32  	%r53, %r39, 1;
	setp.eq.b32 	%p18, %r53, 1;
	not.pred 	%p19, %p18;
	@%p19 bra 	$L__BB0_36;
	add.s32 	%r54, %r60, %r3;
	mul.wide.u32 	%rd61, %r54, 4;
	add.s64 	%rd62, %rd2, %rd61;
	ld.global.f32 	%f15, [%rd62];
	mul.lo.s32 	%r19, %r60, %r39;
	setp.ge.s32 	%p20, %r2, %r39;
	@%p20 bra 	$L__BB0_34;
	add.s32 	%r55, %r2, %r19;
	mul.wide.s32 	%rd63, %r55, 4;
	add.s64 	%rd64, %rd1, %rd63;
	ld.global.f32 	%f57, [%rd64];
	fma.rn.f32 	%f72, %f15, %f57, %f72;
$L__BB0_34:
	add.s32 	%r56, %r2, 1;
	setp.ge.s32 	%p21, %r56, %r39;
	@%p21 bra 	$L__BB0_36;
	cvt.s64.s32 	%rd65, %r19;
	cvt.s64.s32 	%rd66, %r2;
	add.s64 	%rd67, %rd66, %rd65;
	shl.b64 	%rd68, %rd67, 2;
	add.s64 	%rd69, %rd1, %rd68;
	ld.global.f32 	%f58, [%rd69+4];
	fma.rn.f32 	%f73, %f15, %f58, %f73;
$L__BB0_36:
	setp.lt.s32 	%p22, %r2, %r39;
	@%p22 bra 	$L__BB0_37;
	bra.uni 	$L__BB0_38;
$L__BB0_37:
	add.s32 	%r57, %r2, %r3;
	mul.wide.s32 	%rd70, %r57, 4;
	add.s64 	%rd71, %rd3, %rd70;
	st.global.f32 	[%rd71], %f72;
$L__BB0_38:
	add.s32 	%r58, %r2, 1;
	setp.ge.s32 	%p23, %r58, %r39;
	@%p23 bra 	$L__BB0_40;
	cvt.s64.s32 	%rd72, %r3;
	cvt.s64.s32 	%rd73, %r2;
	add.s64 	%rd74, %rd73, %rd72;
	shl.b64 	%rd75, %rd74, 2;
	add.s64 	%rd76, %rd3, %rd75;
	st.global.f32 	[%rd76+4], %f73;
$L__BB0_40:
	ret;

}


// ===== COMPILED SASS (sm_100) =====

	.target	sm_100

	.elftype	@"ET_EXEC"


//--------------------- .note.nv.tkinfo           --------------------------
	.section	.note.nv.tkinfo,"",@"SHT_NOTE"
	.sectionflags	@"SHF_NOTE_NV_TKINFO"
	.tkinfo
        /*0018*/ 	.word	0x00000002
        /*0030*/ 	.string	""
        /*0030*/ 	.string	"ptxas"
        /*0030*/ 	.string	"Cuda compilation tools, release 13.0, V13.0.88"
        /*0030*/ 	.string	"Build cuda_13.0.r13.0/compiler.36424714_0"
        /*0030*/ 	.string	"-arch sm_100 -m 64 "



//--------------------- .note.nv.cuinfo           --------------------------
	.section	.note.nv.cuinfo,"",@"SHT_NOTE"
	.sectionflags	@"SHF_NOTE_NV_CUINFO"
        /*0018*/ 	.short	0x0002
        /*001a*/ 	.short	0x0064
        /*001c*/ 	.short	0x0082
	.zero		2


//--------------------- .nv.info                  --------------------------
	.section	.nv.info,"",@"SHT_CUDA_INFO"
	.align	4


	//----- nvinfo : EIATTR_REGCOUNT
	.align		4
        /*0000*/ 	.byte	0x04, 0x2f
        /*0002*/ 	.short	(.L_1 - .L_0)
	.align		4
.L_0:
        /*0004*/ 	.word	index@(_Z15matMulCoarsenedPKfS0_Pfi)
        /*0008*/ 	.word	0x00000020


	//----- nvinfo : EIATTR_FRAME_SIZE
	.align		4
.L_1:
        /*000c*/ 	.byte	0x04, 0x11
        /*000e*/ 	.short	(.L_3 - .L_2)
	.align		4
.L_2:
        /*0010*/ 	.word	index@(_Z15matMulCoarsenedPKfS0_Pfi)
        /*0014*/ 	.word	0x00000000


	//----- nvinfo : EIATTR_MIN_STACK_SIZE
	.align		4
.L_3:
        /*0018*/ 	.byte	0x04, 0x12
        /*001a*/ 	.short	(.L_5 - .L_4)
	.align		4
.L_4:
        /*001c*/ 	.word	index@(_Z15matMulCoarsenedPKfS0_Pfi)
        /*0020*/ 	.word	0x00000000
.L_5:


//--------------------- .nv.compat                --------------------------
	.section	.nv.compat,"",@"SHT_CUDA_COMPAT_INFO"
	.align	4
        /*0000*/ 	.byte	0x02, 0x09, 0x00, 0x00, 0x02, 0x02, 0x01, 0x00, 0x02, 0x05, 0x05, 0x00, 0x03, 0x07, 0x01, 0x01
        /*0010*/ 	.byte	0x02, 0x03, 0x00, 0x00, 0x02, 0x06, 0x01, 0x00, 0x04, 0x0b, 0x08, 0x00, 0x09, 0x00, 0x00, 0x00
        /*0020*/ 	.byte	0x00, 0x00, 0x00, 0x00


//--------------------- .nv.info._Z15matMulCoarsenedPKfS0_Pfi --------------------------
	.section	.nv.info._Z15matMulCoarsenedPKfS0_Pfi,"",@"SHT_CUDA_INFO"
	.sectionflags	@""
	.align	4


	//----- nvinfo : EIATTR_CUDA_API_VERSION
	.align		4
        /*0000*/ 	.byte	0x04, 0x37
        /*0002*/ 	.short	(.L_7 - .L_6)
.L_6:
        /*0004*/ 	.word	0x00000082


	//----- nvinfo : EIATTR_KPARAM_INFO
	.align		4
.L_7:
        /*0008*/ 	.byte	0x04, 0x17
        /*000a*/ 	.short	(.L_9 - .L_8)
.L_8:
        /*000c*/ 	.word	0x00000000
        /*0010*/ 	.short	0x0003
        /*0012*/ 	.short	0x0018
        /*0014*/ 	.byte	0x00, 0xf0, 0x11, 0x00


	//----- nvinfo : EIATTR_KPARAM_INFO
	.align		4
.L_9:
        /*0018*/ 	.byte	0x04, 0x17
        /*001a*/ 	.short	(.L_11 - .L_10)
.L_10:
        /*001c*/ 	.word	0x00000000
        /*0020*/ 	.short	0x0002
        /*0022*/ 	.short	0x0010
        /*0024*/ 	.byte	0x00, 0xf5, 0x21, 0x00


	//----- nvinfo : EIATTR_KPARAM_INFO
	.align		4
.L_11:
        /*0028*/ 	.byte	0x04, 0x17
        /*002a*/ 	.short	(.L_13 - .L_12)
.L_12:
        /*002c*/ 	.word	0x00000000
        /*0030*/ 	.short	0x0001
        /*0032*/ 	.short	0x0008
        /*0034*/ 	.byte	0x00, 0xf5, 0x21, 0x00


	//----- nvinfo : EIATTR_KPARAM_INFO
	.align		4
.L_13:
        /*0038*/ 	.byte	0x04, 0x17
        /*003a*/ 	.short	(.L_15 - .L_14)
.L_14:
        /*003c*/ 	.word	0x00000000
        /*0040*/ 	.short	0x0000
        /*0042*/ 	.short	0x0000
        /*0044*/ 	.byte	0x00, 0xf5, 0x21, 0x00


	//----- nvinfo : EIATTR_SPARSE_MMA_MASK
	.align		4
.L_15:
        /*0048*/ 	.byte	0x03, 0x50
        /*004a*/ 	.short	0x0000


	//----- nvinfo : EIATTR_MAXREG_COUNT
	.align		4
        /*004c*/ 	.byte	0x03, 0x1b
        /*004e*/ 	.short	0x00ff


	//----- nvinfo : EIATTR_MERCURY_ISA_VERSION
	.align		4
        /*0050*/ 	.byte	0x03, 0x5f
        /*0052*/ 	.short	0x0101


	//----- nvinfo : EIATTR_VRC_CTA_INIT_COUNT
	.align		4
        /*0054*/ 	.byte	0x02, 0x4a
	.zero		1
	.zero		1


	//----- nvinfo : EIATTR_EXIT_INSTR_OFFSETS
	.align		4
        /*0058*/ 	.byte	0x04, 0x1c
        /*005a*/ 	.short	(.L_17 - .L_16)


	//   ....[0]....
.L_16:
        /*005c*/ 	.word	0x000000c0


	//   ....[1]....
        /*0060*/ 	.word	0x00000ed0


	//   ....[2]....
        /*0064*/ 	.word	0x00000f50


	//----- nvinfo : EIATTR_CBANK_PARAM_SIZE
	.align		4
.L_17:
        /*0068*/ 	.byte	0x03, 0x19
        /*006a*/ 	.short	0x001c


	//----- nvinfo : EIATTR_PARAM_CBANK
	.align		4
        /*006c*/ 	.byte	0x04, 0x0a
        /*006e*/ 	.short	(.L_19 - .L_18)
	.align		4
.L_18:
        /*0070*/ 	.word	index@(.nv.constant0._Z15matMulCoarsenedPKfS0_Pfi)
        /*0074*/ 	.short	0x0380
        /*0076*/ 	.short	0x001c


	//----- nvinfo : EIATTR_SW_WAR
	.align		4
.L_19:
        /*0078*/ 	.byte	0x04, 0x36
        /*007a*/ 	.short	(.L_21 - .L_20)
.L_20:
        /*007c*/ 	.word	0x00000008
.L_21:


//--------------------- .nv.callgraph             --------------------------
	.section	.nv.callgraph,"",@"SHT_CUDA_CALLGRAPH"
	.align	4
	.sectionentsize	8
	.align		4
        /*0000*/ 	.word	0x00000000
	.align		4
        /*0004*/ 	.word	0xffffffff
	.align		4
        /*0008*/ 	.word	0x00000000
	.align		4
        /*000c*/ 	.word	0xfffffffe
	.align		4
        /*0010*/ 	.word	0x00000000
	.align		4
        /*0014*/ 	.word	0xfffffffd
	.align		4
        /*0018*/ 	.word	0x00000000
	.align		4
        /*001c*/ 	.word	0xfffffffc


//--------------------- .text._Z15matMulCoarsenedPKfS0_Pfi --------------------------
	.section	.text._Z15matMulCoarsenedPKfS0_Pfi,"ax",@progbits
	.align	128
        .global         _Z15matMulCoarsenedPKfS0_Pfi
        .type           _Z15matMulCoarsenedPKfS0_Pfi,@function
        .size           _Z15matMulCoarsenedPKfS0_Pfi,(.L_x_5 - _Z15matMulCoarsenedPKfS0_Pfi)
        .other          _Z15matMulCoarsenedPKfS0_Pfi,@"STO_CUDA_ENTRY STV_DEFAULT"
_Z15matMulCoarsenedPKfS0_Pfi:
.text._Z15matMulCoarsenedPKfS0_Pfi:
[----:B------:R-:W-:Y:S01]  /*0000*/  LDC R1, c[0x0][0x37c] ;  /* 0x0000df00ff017b82 */ /* 0x000fe20000000800 */
[----:B------:R-:W0:Y:S07]  /*0010*/  S2R R0, SR_TID.Y ;  /* 0x0000000000007919 */ /* 0x000e2e0000002200 */
[----:B------:R-:W0:Y:S01]  /*0020*/  S2UR UR4, SR_CTAID.Y ;  /* 0x00000000000479c3 */ /* 0x000e220000002600 */
[----:B------:R-:W1:Y:S01]  /*0030*/  LDCU UR6, c[0x0][0x398] ;  /* 0x00007300ff0677ac */ /* 0x000e620008000800 */
[----:B------:R-:W2:Y:S06]  /*0040*/  S2R R5, SR_TID.X ;  /* 0x0000000000057919 */ /* 0x000eac0000002100 */
[----:B------:R-:W0:Y:S08]  /*0050*/  LDC R3, c[0x0][0x364] ;  /* 0x0000d900ff037b82 */ /* 0x000e300000000800 */
[----:B------:R-:W2:Y:S08]  /*0060*/  S2UR UR5, SR_CTAID.X ;  /* 0x00000000000579c3 */ /* 0x000eb00000002500 */
[----:B------:R-:W2:Y:S01]  /*0070*/  LDC R2, c[0x0][0x360] ;  /* 0x0000d800ff027b82 */ /* 0x000ea20000000800 */
[----:B0-----:R-:W-:-:S02]  /*0080*/  IMAD R3, R3, UR4, R0 ;  /* 0x0000000403037c24 */ /* 0x001fc4000f8e0200 */
[----:B-1----:R-:W-:-:S05]  /*0090*/  IMAD.U32 R0, RZ, RZ, UR6 ;  /* 0x00000006ff007e24 */ /* 0x002fca000f8e00ff */
[----:B------:R-:W-:Y:S01]  /*00a0*/  ISETP.GE.AND P0, PT, R3, R0, PT ;  /* 0x000000000300720c */ /* 0x000fe20003f06270 */
[----:B--2---:R-:W-:-:S12]  /*00b0*/  IMAD R2, R2, UR5, R5 ;  /* 0x0000000502027c24 */ /* 0x004fd8000f8e0205 */
[----:B------:R-:W-:Y:S05]  /*00c0*/  @P0 EXIT ;  /* 0x000000000000094d */ /* 0x000fea0003800000 */
[----:B------:R-:W-:Y:S01]  /*00d0*/  ISETP.GE.U32.AND P0, PT, R0, 0x4, PT ;  /* 0x000000040000780c */ /* 0x000fe20003f06070 */
[----:B------:R-:W0:Y:S01]  /*00e0*/  LDCU.64 UR4, c[0x0][0x358] ;  /* 0x00006b00ff0477ac */ /* 0x000e220008000a00 */
[----:B------:R-:W-:Y:S01]  /*00f0*/  IMAD.SHL.U32 R2, R2, 0x2, RZ ;  /* 0x0000000202027824 */ /* 0x000fe200078e00ff */
[----:B------:R-:W-:Y:S01]  /*0100*/  LOP3.LUT R4, R0, 0x3, RZ, 0xc0, !PT ;  /* 0x0000000300047812 */ /* 0x000fe200078ec0ff */
[----:B------:R-:W-:Y:S02]  /*0110*/  IMAD R3, R3, R0, RZ ;  /* 0x0000000003037224 */ /* 0x000fe400078e02ff */
[----:B------:R-:W-:Y:S02]  /*0120*/  IMAD.MOV.U32 R9, RZ, RZ, RZ ;  /* 0x000000ffff097224 */ /* 0x000fe400078e00ff */
[----:B------:R-:W-:Y:S02]  /*0130*/  IMAD.MOV.U32 R5, RZ, RZ, RZ ;  /* 0x000000ffff057224 */ /* 0x000fe400078e00ff */
[----:B------:R-:W-:-:S03]  /*0140*/  IMAD.MOV.U32 R6, RZ, RZ, RZ ;  /* 0x000000ffff067224 */ /* 0x000fc600078e00ff */
[----:B------:R-:W-:Y:S05]  /*0150*/  @!P0 BRA `(.L_x_0) ;  /* 0x0000000800288947 */ /* 0x000fea0003800000 */
[C---:B------:R-:W-:Y:S01]  /*0160*/  VIADD R7, R2.reuse, 0x1 ;  /* 0x0000000102077836 */ /* 0x040fe20000000000 */
[-C--:B------:R-:W-:Y:S01]  /*0170*/  ISETP.GE.AND P0, PT, R2, R0.reuse, PT ;  /* 0x000000000200720c */ /* 0x080fe20003f06270 */
[----:B------:R-:W1:Y:S01]  /*0180*/  LDC.64 R10, c[0x0][0x380] ;  /* 0x0000e000ff0a7b82 */ /* 0x000e620000000a00 */
[----:B------:R-:W-:Y:S02]  /*0190*/  SHF.R.S32.HI R8, RZ, 0x1f, R2 ;  /* 0x0000001fff087819 */ /* 0x000fe40000011402 */
[----:B------:R-:W-:-:S09]  /*01a0*/  ISETP.GE.AND P1, PT, R7, R0, PT ;  /* 0x000000000700720c */ /* 0x000fd20003f26270 */
[----:B------:R-:W2:Y:S08]  /*01b0*/  @!P0 LDC.64 R24, c[0x0][0x388] ;  /* 0x0000e200ff188b82 */ /* 0x000eb00000000a00 */
[----:B------:R-:W3:Y:S01]  /*01c0*/  @!P1 LDC.64 R16, c[0x0][0x388] ;  /* 0x0000e200ff109b82 */ /* 0x000ee20000000a00 */
[----:B-1----:R-:W-:-:S07]  /*01d0*/  IMAD.WIDE.U32 R10, R3, 0x4, R10 ;  /* 0x00000004030a7825 */ /* 0x002fce00078e000a */
[----:B------:R-:W1:Y:S01]  /*01e0*/  @!P0 LDC.64 R12, c[0x0][0x388] ;  /* 0x0000e200ff0c8b82 */ /* 0x000e620000000a00 */
[----:B0-----:R-:W4:Y:S01]  /*01f0*/  LDG.E R14, desc[UR4][R10.64] ;  /* 0x000000040a0e7981 */ /* 0x001f22000c1e1900 */
[----:B------:R-:W-:-:S03]  /*0200*/  IADD3 R22, PT, PT, R2, R0, RZ ;  /* 0x0000000002167210 */ /* 0x000fc60007ffe0ff */
[----:B------:R-:W5:Y:S01]  /*0210*/  LDG.E R21, desc[UR4][R10.64+0x4] ;  /* 0x000004040a157981 */ /* 0x000f62000c1e1900 */
[C---:B--2---:R-:W-:Y:S02]  /*0220*/  @!P0 IMAD.WIDE R24, R2.reuse, 0x4, R24 ;  /* 0x0000000402188825 */ /* 0x044fe400078e0218 */
[----:B------:R-:W0:Y:S01]  /*0230*/  @!P1 LDC.64 R18, c[0x0][0x388] ;  /* 0x0000e200ff129b82 */ /* 0x000e220000000a00 */
[----:B------:R-:W2:Y:S04]  /*0240*/  LDG.E R29, desc[UR4][R10.64+0xc] ;  /* 0x00000c040a1d7981 */ /* 0x000ea8000c1e1900 */
[----:B------:R1:W4:Y:S01]  /*0250*/  @!P0 LDG.E R25, desc[UR4][R24.64] ;  /* 0x0000000418198981 */ /* 0x000322000c1e1900 */
[----:B---3--:R-:W-:-:S04]  /*0260*/  @!P1 LEA R16, P2, R2, R16, 0x2 ;  /* 0x0000001002109211 */ /* 0x008fc800078410ff */
[----:B------:R-:W-:-:S05]  /*0270*/  @!P1 LEA.HI.X R17, R2, R17, R8, 0x2, P2 ;  /* 0x0000001102119211 */ /* 0x000fca00010f1408 */
[----:B------:R3:W5:Y:S01]  /*0280*/  @!P1 LDG.E R15, desc[UR4][R16.64+0x4] ;  /* 0x00000404100f9981 */ /* 0x000762000c1e1900 */
[----:B-1----:R-:W-:Y:S02]  /*0290*/  @!P0 IMAD.WIDE R26, R22, 0x4, R12 ;  /* 0x00000004161a8825 */ /* 0x002fe400078e020c */
[----:B------:R-:W1:Y:S03]  /*02a0*/  @!P1 LDC.64 R12, c[0x0][0x388] ;  /* 0x0000e200ff0c9b82 */ /* 0x000e660000000a00 */
[----:B------:R-:W2:Y:S01]  /*02b0*/  @!P0 LDG.E R9, desc[UR4][R26.64] ;  /* 0x000000041a098981 */ /* 0x000ea2000c1e1900 */
[----:B------:R-:W-:Y:S01]  /*02c0*/  @!P1 IADD3 R24, P2, PT, R2, R0, RZ ;  /* 0x0000000002189210 */ /* 0x000fe20007f5e0ff */
[----:B------:R-:W-:Y:S02]  /*02d0*/  IMAD.SHL.U32 R20, R0, 0x2, RZ ;  /* 0x0000000200147824 */ /* 0x000fe400078e00ff */
[----:B------:R-:W-:Y:S01]  /*02e0*/  IMAD.MOV.U32 R5, RZ, RZ, RZ ;  /* 0x000000ffff057224 */ /* 0x000fe200078e00ff */
[----:B---3--:R-:W3:Y:S02]  /*02f0*/  @!P1 LDC.64 R16, c[0x0][0x388] ;  /* 0x0000e200ff109b82 */ /* 0x008ee40000000a00 */
[----:B------:R-:W-:Y:S01]  /*0300*/  @!P1 IADD3 R23, P3, PT, R2, R20, RZ ;  /* 0x0000001402179210 */ /* 0x000fe20007f7e0ff */
[----:B----4-:R-:W-:Y:S01]  /*0310*/  @!P0 FFMA R6, R14, R25, RZ ;  /* 0x000000190e068223 */ /* 0x010fe200000000ff */
[----:B------:R-:W-:-:S02]  /*0320*/  @!P1 LEA.HI.X.SX32 R25, R0, R8, 0x1, P2 ;  /* 0x0000000800199211 */ /* 0x000fc400010f0eff */
[----:B-1----:R-:W-:Y:S01]  /*0330*/  @!P1 LEA R12, P2, R24, R12, 0x2 ;  /* 0x0000000c180c9211 */ /* 0x002fe200078410ff */
[----:B-----5:R-:W-:Y:S02]  /*0340*/  @!P1 FFMA R5, R14, R15, RZ ;  /* 0x0000000f0e059223 */ /* 0x020fe400000000ff */
[----:B------:R-:W1:Y:S01]  /*0350*/  @!P0 LDC.64 R14, c[0x0][0x388] ;  /* 0x0000e200ff0e8b82 */ /* 0x000e620000000a00 */
[----:B------:R-:W-:Y:S02]  /*0360*/  @!P1 LEA.HI.X R13, R24, R13, R25, 0x2, P2 ;  /* 0x0000000d180d9211 */ /* 0x000fe400010f1419 */
[----:B------:R-:W-:Y:S02]  /*0370*/  @!P1 LEA.HI.X.SX32 R24, R20, R8, 0x1, P3 ;  /* 0x0000000814189211 */ /* 0x000fe400018f0eff */
[----:B0-----:R-:W-:Y:S01]  /*0380*/  @!P1 LEA R18, P2, R23, R18, 0x2 ;  /* 0x0000001217129211 */ /* 0x001fe200078410ff */
[----:B--2---:R-:W-:Y:S01]  /*0390*/  @!P0 FFMA R6, R21, R9, R6 ;  /* 0x0000000915068223 */ /* 0x004fe20000000006 */
[----:B------:R0:W2:Y:S02]  /*03a0*/  @!P1 LDG.E R13, desc[UR4][R12.64+0x4] ;  /* 0x000004040c0d9981 */ /* 0x0000a4000c1e1900 */
[----:B------:R-:W-:-:S02]  /*03b0*/  @!P1 LEA.HI.X R19, R23, R19, R24, 0x2, P2 ;  /* 0x0000001317139211 */ /* 0x000fc400010f1418 */
[----:B------:R-:W4:Y:S01]  /*03c0*/  @!P0 LDC.64 R24, c[0x0][0x388] ;  /* 0x0000e200ff188b82 */ /* 0x000f220000000a00 */
[----:B------:R-:W-:Y:S02]  /*03d0*/  IMAD R23, R0, 0x3, RZ ;  /* 0x0000000300177824 */ /* 0x000fe400078e02ff */
[----:B------:R-:W5:Y:S01]  /*03e0*/  @!P1 LDG.E R18, desc[UR4][R18.64+0x4] ;  /* 0x0000040412129981 */ /* 0x000f62000c1e1900 */
[C---:B0-----:R-:W-:Y:S02]  /*03f0*/  IMAD.IADD R12, R2.reuse, 0x1, R20 ;  /* 0x00000001020c7824 */ /* 0x041fe400078e0214 */
[----:B------:R-:W-:Y:S02]  /*0400*/  @!P1 IADD3 R9, P2, PT, R2, R23, RZ ;  /* 0x0000001702099210 */ /* 0x000fe40007f5e0ff */
[----:B-1----:R-:W-:Y:S02]  /*0410*/  @!P0 IMAD.WIDE R26, R12, 0x4, R14 ;  /* 0x000000040c1a8825 */ /* 0x002fe400078e020e */
[----:B---3--:R-:W-:-:S02]  /*0420*/  @!P1 LEA R14, P3, R9, R16, 0x2 ;  /* 0x00000010090e9211 */ /* 0x008fc400078610ff */
[----:B------:R-:W-:Y:S02]  /*0430*/  @!P1 LEA.HI.X.SX32 R16, R23, R8, 0x1, P2 ;  /* 0x0000000817109211 */ /* 0x000fe400010f0eff */
[----:B------:R-:W3:Y:S02]  /*0440*/  @!P0 LDG.E R27, desc[UR4][R26.64] ;  /* 0x000000041a1b8981 */ /* 0x000ee4000c1e1900 */
[----:B------:R-:W-:Y:S01]  /*0450*/  @!P1 LEA.HI.X R15, R9, R17, R16, 0x2, P3 ;  /* 0x00000011090f9211 */ /* 0x000fe200018f1410 */
[----:B------:R-:W-:Y:S01]  /*0460*/  IMAD.IADD R16, R2, 0x1, R23 ;  /* 0x0000000102107824 */ /* 0x000fe200078e0217 */
[----:B------:R-:W3:Y:S03]  /*0470*/  LDG.E R17, desc[UR4][R10.64+0x8] ;  /* 0x000008040a117981 */ /* 0x000ee6000c1e1900 */
[----:B----4-:R-:W-:Y:S01]  /*0480*/  @!P0 IMAD.WIDE R24, R16, 0x4, R24 ;  /* 0x0000000410188825 */ /* 0x010fe200078e0218 */
[----:B------:R0:W4:Y:S05]  /*0490*/  @!P1 LDG.E R14, desc[UR4][R14.64+0x4] ;  /* 0x000004040e0e9981 */ /* 0x00012a000c1e1900 */
[----:B------:R-:W4:Y:S01]  /*04a0*/  @!P0 LDG.E R24, desc[UR4][R24.64] ;  /* 0x0000000418188981 */ /* 0x000f22000c1e1900 */
[----:B------:R-:W-:Y:S01]  /*04b0*/  LOP3.LUT R9, R0, 0x7ffffffc, RZ, 0xc0, !PT ;  /* 0x7ffffffc00097812 */ /* 0x000fe200078ec0ff */
[----:B--2---:R-:W-:-:S03]  /*04c0*/  @!P1 FFMA R5, R21, R13, R5 ;  /* 0x0000000d15059223 */ /* 0x004fc60000000005 */
[----:B------:R-:W-:-:S04]  /*04d0*/  IADD3 R13, PT, PT, -R9, 0x4, RZ ;  /* 0x00000004090d7810 */ /* 0x000fc80007ffe1ff */
[----:B------:R-:W-:Y:S02]  /*04e0*/  ISETP.NE.AND P2, PT, R13, RZ, PT ;  /* 0x000000ff0d00720c */ /* 0x000fe40003f45270 */
[----:B------:R-:W-:-:S05]  /*04f0*/  IADD3 R21, P3, PT, R10, 0x18, RZ ;  /* 0x000000180a157810 */ /* 0x000fca0007f7e0ff */
[----:B0-----:R-:W-:Y:S02]  /*0500*/  IMAD.X R15, RZ, RZ, R11, P3 ;  /* 0x000000ffff0f7224 */ /* 0x001fe400018e060b */
[C---:B---3--:R-:W-:Y:S01]  /*0510*/  @!P0 FFMA R6, R17.reuse, R27, R6 ;  /* 0x0000001b11068223 */ /* 0x048fe20000000006 */
[----:B-----5:R-:W-:-:S04]  /*0520*/  @!P1 FFMA R5, R17, R18, R5 ;  /* 0x0000001211059223 */ /* 0x020fc80000000005 */
[C---:B----4-:R-:W-:Y:S01]  /*0530*/  @!P1 FFMA R5, R29.reuse, R14, R5 ;  /* 0x0000000e1d059223 */ /* 0x050fe20000000005 */
[----:B------:R-:W-:Y:S01]  /*0540*/  @!P0 FFMA R6, R29, R24, R6 ;  /* 0x000000181d068223 */ /* 0x000fe20000000006 */
[----:B------:R-:W-:Y:S06]  /*0550*/  @!P2 BRA `(.L_x_0) ;  /* 0x000000040028a947 */ /* 0x000fec0003800000 */
[----:B------:R-:W-:Y:S01]  /*0560*/  SHF.L.U32 R10, R0, 0x2, RZ ;  /* 0x00000002000a7819 */ /* 0x000fe200000006ff */
[----:B------:R-:W-:Y:S02]  /*0570*/  IMAD.MOV.U32 R11, RZ, RZ, R13 ;  /* 0x000000ffff0b7224 */ /* 0x000fe400078e000d */
[----:B------:R-:W-:Y:S01]  /*0580*/  IMAD.MOV.U32 R14, RZ, RZ, R21 ;  /* 0x000000ffff0e7224 */ /* 0x000fe200078e0015 */
[----:B------:R-:W-:Y:S01]  /*0590*/  IADD3 R13, PT, PT, R20, R10, RZ ;  /* 0x0000000a140d7210 */ /* 0x000fe20007ffe0ff */
[--C-:B------:R-:W-:Y:S02]  /*05a0*/  IMAD.IADD R19, R23, 0x1, R10.reuse ;  /* 0x0000000117137824 */ /* 0x100fe400078e020a */
[----:B------:R-:W-:Y:S02]  /*05b0*/  IMAD.IADD R22, R22, 0x1, R10 ;  /* 0x0000000116167824 */ /* 0x000fe400078e020a */
[----:B------:R-:W-:Y:S02]  /*05c0*/  IMAD.IADD R21, R10, 0x1, R0 ;  /* 0x000000010a157824 */ /* 0x000fe400078e0200 */
[----:B------:R-:W-:-:S02]  /*05d0*/  IMAD.IADD R12, R12, 0x1, R10 ;  /* 0x000000010c0c7824 */ /* 0x000fc400078e020a */
[--C-:B------:R-:W-:Y:S02]  /*05e0*/  IMAD.IADD R18, R16, 0x1, R10.reuse ;  /* 0x0000000110127824 */ /* 0x100fe400078e020a */
[--C-:B------:R-:W-:Y:S02]  /*05f0*/  IMAD.IADD R23, R2, 0x1, R10.reuse ;  /* 0x0000000102177824 */ /* 0x100fe400078e020a */
[----:B------:R-:W-:-:S07]  /*0600*/  IMAD.MOV.U32 R20, RZ, RZ, R10 ;  /* 0x000000ffff147224 */ /* 0x000fce00078e000a */
.L_x_1:
[----:B------:R-:W0:Y:S01]  /*0610*/  @!P0 LDC.64 R16, c[0x0][0x388] ;  /* 0x0000e200ff108b82 */ /* 0x000e220000000a00 */
[----:B------:R-:W2:Y:S04]  /*0620*/  LDG.E R26, desc[UR4][R14.64+-0x8] ;  /* 0xfffff8040e1a7981 */ /* 0x000ea8000c1e1900 */
[----:B------:R-:W3:Y:S03]  /*0630*/  LDG.E R27, desc[UR4][R14.64+-0x4] ;  /* 0xfffffc040e1b7981 */ /* 0x000ee6000c1e1900 */
[----:B------:R-:W1:Y:S01]  /*0640*/  LDC R0, c[0x0][0x398] ;  /* 0x0000e600ff007b82 */ /* 0x000e620000000800 */
[----:B0-----:R-:W-:-:S05]  /*0650*/  @!P0 IMAD.WIDE R16, R23, 0x4, R16 ;  /* 0x0000000417108825 */ /* 0x001fca00078e0210 */
[----:B------:R0:W2:Y:S01]  /*0660*/  @!P0 LDG.E R25, desc[UR4][R16.64] ;  /* 0x0000000410198981 */ /* 0x0000a2000c1e1900 */
[----:B-1----:R-:W-:-:S13]  /*0670*/  ISETP.GE.AND P1, PT, R7, R0, PT ;  /* 0x000000000700720c */ /* 0x002fda0003f26270 */
[----:B0-----:R-:W0:Y:S01]  /*0680*/  @!P1 LDC.64 R16, c[0x0][0x388] ;  /* 0x0000e200ff109b82 */ /* 0x001e220000000a00 */
[----:B------:R-:W-:-:S04]  /*0690*/  @!P1 IADD3 R24, P2, PT, R2, R20, RZ ;  /* 0x0000001402189210 */ /* 0x000fc80007f5e0ff */
[----:B0-----:R-:W-:Y:S01]  /*06a0*/  @!P1 LEA R16, P3, R24, R16, 0x2 ;  /* 0x0000001018109211 */ /* 0x001fe200078610ff */
[----:B--2---:R-:W-:Y:S01]  /*06b0*/  @!P0 FFMA R6, R25, R26, R6 ;  /* 0x0000001a19068223 */ /* 0x004fe20000000006 */
[----:B------:R-:W-:-:S04]  /*06c0*/  @!P1 LEA.HI.X.SX32 R25, R20, R8, 0x1, P2 ;  /* 0x0000000814199211 */ /* 0x000fc800010f0eff */
[----:B------:R-:W-:Y:S02]  /*06d0*/  @!P1 LEA.HI.X R17, R24, R17, R25, 0x2, P3 ;  /* 0x0000001118119211 */ /* 0x000fe400018f1419 */
[----:B------:R-:W0:Y:S03]  /*06e0*/  @!P0 LDC.64 R24, c[0x0][0x388] ;  /* 0x0000e200ff188b82 */ /* 0x000e260000000a00 */
[----:B------:R1:W2:Y:S05]  /*06f0*/  @!P1 LDG.E R28, desc[UR4][R16.64+0x4] ;  /* 0x00000404101c9981 */ /* 0x0002aa000c1e1900 */
[----:B-1----:R-:W1:Y:S01]  /*0700*/  @!P1 LDC.64 R16, c[0x0][0x388] ;  /* 0x0000e200ff109b82 */ /* 0x002e620000000a00 */
[----:B0-----:R-:W-:-:S06]  /*0710*/  @!P0 IMAD.WIDE R24, R22, 0x4, R24 ;  /* 0x0000000416188825 */ /* 0x001fcc00078e0218 */
[----:B------:R-:W3:Y:S01]  /*0720*/  @!P0 LDG.E R25, desc[UR4][R24.64] ;  /* 0x0000000418198981 */ /* 0x000ee2000c1e1900 */
[----:B--2---:R-:W-:Y:S01]  /*0730*/  @!P1 FFMA R5, R28, R26, R5 ;  /* 0x0000001a1c059223 */ /* 0x004fe20000000005 */
[----:B------:R-:W-:-:S04]  /*0740*/  @!P1 IADD3 R26, P2, PT, R2, R21, RZ ;  /* 0x00000015021a9210 */ /* 0x000fc80007f5e0ff */
[----:B-1----:R-:W-:Y:S02]  /*0750*/  @!P1 LEA R16, P3, R26, R16, 0x2 ;  /* 0x000000101a109211 */ /* 0x002fe400078610ff */
[----:B------:R-:W-:-:S04]  /*0760*/  @!P1 LEA.HI.X.SX32 R28, R21, R8, 0x1, P2 ;  /* 0x00000008151c9211 */ /* 0x000fc800010f0eff */
[----:B------:R-:W-:Y:S02]  /*0770*/  @!P1 LEA.HI.X R17, R26, R17, R28, 0x2, P3 ;  /* 0x000000111a119211 */ /* 0x000fe400018f141c */
[----:B------:R-:W2:Y:S04]  /*0780*/  LDG.E R26, desc[UR4][R14.64] ;  /* 0x000000040e1a7981 */ /* 0x000ea8000c1e1900 */
[----:B------:R-:W4:Y:S01]  /*0790*/  @!P1 LDG.E R16, desc[UR4][R16.64+0x4] ;  /* 0x0000040410109981 */ /* 0x000f22000c1e1900 */
[----:B---3--:R-:W-:Y:S02]  /*07a0*/  @!P0 FFMA R6, R25, R27, R6 ;  /* 0x0000001b19068223 */ /* 0x008fe40000000006 */
[----:B------:R-:W0:Y:S02]  /*07b0*/  @!P0 LDC.64 R24, c[0x0][0x388] ;  /* 0x0000e200ff188b82 */ /* 0x000e240000000a00 */
[----:B0-----:R-:W-:-:S06]  /*07c0*/  @!P0 IMAD.WIDE R24, R12, 0x4, R24 ;  /* 0x000000040c188825 */ /* 0x001fcc00078e0218 */
[----:B------:R-:W2:Y:S01]  /*07d0*/  @!P0 LDG.E R25, desc[UR4][R24.64] ;  /* 0x0000000418198981 */ /* 0x000ea2000c1e1900 */
[----:B----4-:R-:W-:Y:S02]  /*07e0*/  @!P1 FFMA R5, R16, R27, R5 ;  /* 0x0000001b10059223 */ /* 0x010fe40000000005 */
[----:B------:R-:W0:Y:S01]  /*07f0*/  @!P1 LDC.64 R16, c[0x0][0x388] ;  /* 0x0000e200ff109b82 */ /* 0x000e220000000a00 */
[----:B------:R-:W-:-:S04]  /*0800*/  @!P1 IADD3 R27, P2, PT, R2, R13, RZ ;  /* 0x0000000d021b9210 */ /* 0x000fc80007f5e0ff */
[----:B------:R-:W-:Y:S02]  /*0810*/  @!P1 LEA.HI.X.SX32 R28, R13, R8, 0x1, P2 ;  /* 0x000000080d1c9211 */ /* 0x000fe400010f0eff */
[----:B0-----:R-:W-:-:S04]  /*0820*/  @!P1 LEA R16, P3, R27, R16, 0x2 ;  /* 0x000000101b109211 */ /* 0x001fc800078610ff */
[----:B------:R-:W-:Y:S02]  /*0830*/  @!P1 LEA.HI.X R17, R27, R17, R28, 0x2, P3 ;  /* 0x000000111b119211 */ /* 0x000fe400018f141c */
[----:B------:R0:W3:Y:S04]  /*0840*/  LDG.E R27, desc[UR4][R14.64+0x4] ;  /* 0x000004040e1b7981 */ /* 0x0000e8000c1e1900 */
[----:B------:R-:W4:Y:S01]  /*0850*/  @!P1 LDG.E R16, desc[UR4][R16.64+0x4] ;  /* 0x0000040410109981 */ /* 0x000f22000c1e1900 */
[----:B--2---:R-:W-:Y:S02]  /*0860*/  @!P0 FFMA R6, R25, R26, R6 ;  /* 0x0000001a19068223 */ /* 0x004fe40000000006 */
[----:B------:R-:W1:Y:S02]  /*0870*/  @!P0 LDC.64 R24, c[0x0][0x388] ;  /* 0x0000e200ff188b82 */ /* 0x000e640000000a00 */
[----:B-1----:R-:W-:-:S06]  /*0880*/  @!P0 IMAD.WIDE R24, R18, 0x4, R24 ;  /* 0x0000000412188825 */ /* 0x002fcc00078e0218 */
[----:B------:R-:W3:Y:S01]  /*0890*/  @!P0 LDG.E R25, desc[UR4][R24.64] ;  /* 0x0000000418198981 */ /* 0x000ee2000c1e1900 */
[----:B----4-:R-:W-:Y:S02]  /*08a0*/  @!P1 FFMA R5, R16, R26, R5 ;  /* 0x0000001a10059223 */ /* 0x010fe40000000005 */
[----:B------:R-:W1:Y:S01]  /*08b0*/  @!P1 LDC.64 R16, c[0x0][0x388] ;  /* 0x0000e200ff109b82 */ /* 0x000e620000000a00 */
[----:B------:R-:W-:-:S04]  /*08c0*/  @!P1 IADD3 R26, P2, PT, R2, R19, RZ ;  /* 0x00000013021a9210 */ /* 0x000fc80007f5e0ff */
[----:B------:R-:W-:Y:S02]  /*08d0*/  @!P1 LEA.HI.X.SX32 R28, R19, R8, 0x1, P2 ;  /* 0x00000008131c9211 */ /* 0x000fe400010f0eff */
[----:B-1----:R-:W-:-:S04]  /*08e0*/  @!P1 LEA R16, P3, R26, R16, 0x2 ;  /* 0x000000101a109211 */ /* 0x002fc800078610ff */
[----:B------:R-:W-:-:S05]  /*08f0*/  @!P1 LEA.HI.X R17, R26, R17, R28, 0x2, P3 ;  /* 0x000000111a119211 */ /* 0x000fca00018f141c */
[----:B------:R-:W2:Y:S01]  /*0900*/  @!P1 LDG.E R16, desc[UR4][R16.64+0x4] ;  /* 0x0000040410109981 */ /* 0x000ea2000c1e1900 */
[----:B------:R-:W-:Y:S01]  /*0910*/  VIADD R11, R11, 0x4 ;  /* 0x000000040b0b7836 */ /* 0x000fe20000000000 */
[----:B0-----:R-:W-:Y:S01]  /*0920*/  IADD3 R14, P2, PT, R14, 0x10, RZ ;  /* 0x000000100e0e7810 */ /* 0x001fe20007f5e0ff */
[----:B---3--:R-:W-:Y:S01]  /*0930*/  @!P0 FFMA R6, R25, R27, R6 ;  /* 0x0000001b19068223 */ /* 0x008fe20000000006 */
[--C-:B------:R-:W-:Y:S01]  /*0940*/  IMAD.IADD R23, R23, 0x1, R10.reuse ;  /* 0x0000000117177824 */ /* 0x100fe200078e020a */
[----:B------:R-:W-:Y:S01]  /*0950*/  IADD3 R21, PT, PT, R21, R10, RZ ;  /* 0x0000000a15157210 */ /* 0x000fe20007ffe0ff */
[--C-:B------:R-:W-:Y:S01]  /*0960*/  IMAD.IADD R22, R22, 0x1, R10.reuse ;  /* 0x0000000116167824 */ /* 0x100fe200078e020a */
[----:B------:R-:W-:Y:S01]  /*0970*/  IADD3.X R15, PT, PT, RZ, R15, RZ, P2, !PT ;  /* 0x0000000fff0f7210 */ /* 0x000fe200017fe4ff */
[--C-:B------:R-:W-:Y:S02]  /*0980*/  IMAD.IADD R12, R12, 0x1, R10.reuse ;  /* 0x000000010c0c7824 */ /* 0x100fe400078e020a */
[----:B------:R-:W-:-:S02]  /*0990*/  IMAD.IADD R18, R18, 0x1, R10 ;  /* 0x0000000112127824 */ /* 0x000fc400078e020a */
[--C-:B------:R-:W-:Y:S02]  /*09a0*/  IMAD.IADD R20, R20, 0x1, R10.reuse ;  /* 0x0000000114147824 */ /* 0x100fe400078e020a */
[--C-:B------:R-:W-:Y:S02]  /*09b0*/  IMAD.IADD R13, R13, 0x1, R10.reuse ;  /* 0x000000010d0d7824 */ /* 0x100fe400078e020a */
[----:B------:R-:W-:Y:S02]  /*09c0*/  IMAD.IADD R19, R19, 0x1, R10 ;  /* 0x0000000113137824 */ /* 0x000fe400078e020a */
[----:B--2---:R-:W-:Y:S01]  /*09d0*/  @!P1 FFMA R5, R16, R27, R5 ;  /* 0x0000001b10059223 */ /* 0x004fe20000000005 */
[----:B------:R-:W-:-:S13]  /*09e0*/  ISETP.NE.AND P1, PT, R11, RZ, PT ;  /* 0x000000ff0b00720c */ /* 0x000fda0003f25270 */
[----:B------:R-:W-:Y:S05]  /*09f0*/  @P1 BRA `(.L_x_1) ;  /* 0xfffffffc00041947 */ /* 0x000fea000383ffff */
.L_x_0:
[----:B------:R-:W-:-:S13]  /*0a00*/  ISETP.NE.AND P0, PT, R4, RZ, PT ;  /* 0x000000ff0400720c */ /* 0x000fda0003f05270 */
[----:B------:R-:W-:Y:S05]  /*0a10*/  @!P0 BRA `(.L_x_2) ;  /* 0x0000000400108947 */ /* 0x000fea0003800000 */
[----:B------:R-:W-:Y:S02]  /*0a20*/  ISETP.NE.AND P1, PT, R4, 0x1, PT ;  /* 0x000000010400780c */ /* 0x000fe40003f25270 */
[----:B------:R-:W-:-:S04]  /*0a30*/  LOP3.LUT R7, R0, 0x1, RZ, 0xc0, !PT ;  /* 0x0000000100077812 */ /* 0x000fc800078ec0ff */
[----:B------:R-:W-:-:S07]  /*0a40*/  ISETP.NE.U32.AND P0, PT, R7, 0x1, PT ;  /* 0x000000010700780c */ /* 0x000fce0003f05070 */
[----:B------:R-:W-:Y:S06]  /*0a50*/  @!P1 BRA `(.L_x_3) ;  /* 0x0000000000a89947 */ /* 0x000fec0003800000 */
[C---:B------:R-:W-:Y:S01]  /*0a60*/  VIADD R7, R2.reuse, 0x1 ;  /* 0x0000000102077836 */ /* 0x040fe20000000000 */
[-C--:B------:R-:W-:Y:S01]  /*0a70*/  ISETP.GE.AND P2, PT, R2, R0.reuse, PT ;  /* 0x000000000200720c */ /* 0x080fe20003f46270 */
[----:B------:R-:W1:Y:S01]  /*0a80*/  LDCU.64 UR6, c[0x0][0x380] ;  /* 0x00007000ff0677ac */ /* 0x000e620008000a00 */
[----:B------:R-:W2:Y:S01]  /*0a90*/  LDC.64 R18, c[0x0][0x380] ;  /* 0x0000e000ff127b82 */ /* 0x000ea20000000a00 */
[----:B------:R-:W-:Y:S01]  /*0aa0*/  IADD3 R4, P3, PT, R3, R9, RZ ;  /* 0x0000000903047210 */ /* 0x000fe20007f7e0ff */
[-C--:B------:R-:W-:Y:S01]  /*0ab0*/  IMAD R25, R9, R0.reuse, RZ ;  /* 0x0000000009197224 */ /* 0x080fe200078e02ff */
[----:B------:R-:W-:Y:S01]  /*0ac0*/  ISETP.GE.AND P1, PT, R7, R0, PT ;  /* 0x000000000700720c */ /* 0x000fe20003f26270 */
[----:B------:R-:W-:Y:S02]  /*0ad0*/  IMAD.IADD R23, R3, 0x1, R9 ;  /* 0x0000000103177824 */ /* 0x000fe400078e0209 */
[----:B------:R-:W-:-:S05]  /*0ae0*/  IMAD.X R7, RZ, RZ, RZ, P3 ;  /* 0x000000ffff077224 */ /* 0x000fca00018e06ff */
[----:B------:R-:W3:Y:S05]  /*0af0*/  @!P2 LDC.64 R20, c[0x0][0x388] ;  /* 0x0000e200ff14ab82 */ /* 0x000eea0000000a00 */
[----:B------:R-:W-:Y:S02]  /*0b00*/  @!P1 SHF.R.S32.HI R27, RZ, 0x1f, R25 ;  /* 0x0000001fff1b9819 */ /* 0x000fe40000011419 */
[C---:B-1----:R-:W-:Y:S01]  /*0b10*/  LEA R10, P3, R4.reuse, UR6, 0x2 ;  /* 0x00000006040a7c11 */ /* 0x042fe2000f8610ff */
[----:B------:R-:W1:Y:S03]  /*0b20*/  @!P1 LDC.64 R12, c[0x0][0x388] ;  /* 0x0000e200ff0c9b82 */ /* 0x000e660000000a00 */
[----:B------:R-:W-:-:S02]  /*0b30*/  LEA.HI.X R11, R4, UR7, R7, 0x2, P3 ;  /* 0x00000007040b7c11 */ /* 0x000fc400098f1407 */
[C---:B------:R-:W-:Y:S01]  /*0b40*/  @!P1 IADD3 R7, P3, PT, R2.reuse, R25, RZ ;  /* 0x0000001902079210 */ /* 0x040fe20007f7e0ff */
[----:B--2---:R-:W-:Y:S01]  /*0b50*/  IMAD.WIDE.U32 R18, R23, 0x4, R18 ;  /* 0x0000000417127825 */ /* 0x004fe200078e0012 */
[----:B------:R-:W-:Y:S01]  /*0b60*/  IADD3 R23, PT, PT, R25, R0, RZ ;  /* 0x0000000019177210 */ /* 0x000fe20007ffe0ff */
[----:B------:R-:W2:Y:S01]  /*0b70*/  @!P1 LDC.64 R16, c[0x0][0x388] ;  /* 0x0000e200ff109b82 */ /* 0x000ea20000000a00 */
[C---:B------:R-:W-:Y:S01]  /*0b80*/  @!P1 LEA.HI.X.SX32 R8, R2.reuse, R27, 0x1, P3 ;  /* 0x0000001b02089211 */ /* 0x040fe200018f0eff */
[C---:B------:R-:W-:Y:S01]  /*0b90*/  @!P2 IMAD.IADD R25, R2.reuse, 0x1, R25 ;  /* 0x000000010219a824 */ /* 0x040fe200078e0219 */
[--C-:B------:R-:W-:Y:S01]  /*0ba0*/  @!P1 SHF.R.S32.HI R27, RZ, 0x1f, R23.reuse ;  /* 0x0000001fff1b9819 */ /* 0x100fe20000011417 */
[----:B0-----:R-:W4:Y:S01]  /*0bb0*/  LDG.E R19, desc[UR4][R18.64] ;  /* 0x0000000412137981 */ /* 0x001f22000c1e1900 */
[C---:B------:R-:W-:Y:S01]  /*0bc0*/  @!P1 IADD3 R4, P4, PT, R2.reuse, R23, RZ ;  /* 0x0000001702049210 */ /* 0x040fe20007f9e0ff */
[C---:B------:R-:W-:Y:S02]  /*0bd0*/  @!P2 IMAD.IADD R23, R2.reuse, 0x1, R23 ;  /* 0x000000010217a824 */ /* 0x040fe400078e0217 */
[----:B------:R-:W0:Y:S01]  /*0be0*/  @!P2 LDC.64 R14, c[0x0][0x388] ;  /* 0x0000e200ff0eab82 */ /* 0x000e220000000a00 */
[----:B---3--:R-:W-:Y:S01]  /*0bf0*/  @!P2 IMAD.WIDE R20, R25, 0x4, R20 ;  /* 0x000000041914a825 */ /* 0x008fe200078e0214 */
[----:B------:R-:W-:Y:S01]  /*0c00*/  @!P1 LEA.HI.X.SX32 R27, R2, R27, 0x1, P4 ;  /* 0x0000001b021b9211 */ /* 0x000fe200020f0eff */
[----:B------:R-:W3:Y:S04]  /*0c10*/  LDG.E R11, desc[UR4][R10.64+0x4] ;  /* 0x000004040a0b7981 */ /* 0x000ee8000c1e1900 */
[----:B------:R-:W4:Y:S01]  /*0c20*/  @!P2 LDG.E R21, desc[UR4][R20.64] ;  /* 0x000000041415a981 */ /* 0x000f22000c1e1900 */
[----:B-1----:R-:W-:-:S04]  /*0c30*/  @!P1 LEA R12, P3, R7, R12, 0x2 ;  /* 0x0000000c070c9211 */ /* 0x002fc800078610ff */
[----:B------:R-:W-:Y:S02]  /*0c40*/  @!P1 LEA.HI.X R13, R7, R13, R8, 0x2, P3 ;  /* 0x0000000d070d9211 */ /* 0x000fe400018f1408 */
[----:B--2---:R-:W-:-:S03]  /*0c50*/  @!P1 LEA R16, P3, R4, R16, 0x2 ;  /* 0x0000001004109211 */ /* 0x004fc600078610ff */
[----:B------:R-:W2:Y:S01]  /*0c60*/  @!P1 LDG.E R12, desc[UR4][R12.64+0x4] ;  /* 0x000004040c0c9981 */ /* 0x000ea2000c1e1900 */
[----:B------:R-:W-:Y:S01]  /*0c70*/  @!P1 LEA.HI.X R17, R4, R17, R27, 0x2, P3 ;  /* 0x0000001104119211 */ /* 0x000fe200018f141b */
[----:B0-----:R-:W-:-:S04]  /*0c80*/  @!P2 IMAD.WIDE R14, R23, 0x4, R14 ;  /* 0x00000004170ea825 */ /* 0x001fc800078e020e */
[----:B------:R-:W3:Y:S04]  /*0c90*/  @!P1 LDG.E R16, desc[UR4][R16.64+0x4] ;  /* 0x0000040410109981 */ /* 0x000ee8000c1e1900 */
[----:B------:R-:W5:Y:S01]  /*0ca0*/  @!P2 LDG.E R15, desc[UR4][R14.64] ;  /* 0x000000040e0fa981 */ /* 0x000f62000c1e1900 */
[----:B------:R-:W-:Y:S02]  /*0cb0*/  VIADD R9, R9, 0x2 ;  /* 0x0000000209097836 */ /* 0x000fe40000000000 */
[C---:B----4-:R-:W-:Y:S01]  /*0cc0*/  @!P2 FFMA R6, R19.reuse, R21, R6 ;  /* 0x000000151306a223 */ /* 0x050fe20000000006 */
[----:B--2---:R-:W-:-:S04]  /*0cd0*/  @!P1 FFMA R5, R19, R12, R5 ;  /* 0x0000000c13059223 */ /* 0x004fc80000000005 */
[C---:B---3--:R-:W-:Y:S01]  /*0ce0*/  @!P1 FFMA R5, R11.reuse, R16, R5 ;  /* 0x000000100b059223 */ /* 0x048fe20000000005 */
[----:B-----5:R-:W-:-:S07]  /*0cf0*/  @!P2 FFMA R6, R11, R15, R6 ;  /* 0x0000000f0b06a223 */ /* 0x020fce0000000006 */
.L_x_3:
[----:B------:R-:W-:Y:S05]  /*0d00*/  @P0 BRA `(.L_x_2) ;  /* 0x0000000000540947 */ /* 0x000fea0003800000 */
[C---:B------:R-:W-:Y:S01]  /*0d10*/  VIADD R7, R2.reuse, 0x1 ;  /* 0x0000000102077836 */ /* 0x040fe20000000000 */
[-C--:B------:R-:W-:Y:S01]  /*0d20*/  ISETP.GE.AND P1, PT, R2, R0.reuse, PT ;  /* 0x000000000200720c */ /* 0x080fe20003f26270 */
[----:B------:R-:W1:Y:S03]  /*0d30*/  LDC.64 R14, c[0x0][0x380] ;  /* 0x0000e000ff0e7b82 */ /* 0x000e660000000a00 */
[-C--:B------:R-:W-:Y:S01]  /*0d40*/  ISETP.GE.AND P2, PT, R7, R0.reuse, PT ;  /* 0x000000000700720c */ /* 0x080fe20003f46270 */
[----:B------:R-:W-:Y:S01]  /*0d50*/  IMAD R7, R9, R0, RZ ;  /* 0x0000000009077224 */ /* 0x000fe200078e02ff */
[----:B------:R-:W-:-:S07]  /*0d60*/  IADD3 R9, PT, PT, R3, R9, RZ ;  /* 0x0000000903097210 */ /* 0x000fce0007ffe0ff */
[----:B------:R-:W2:Y:S04]  /*0d70*/  @!P1 LDC.64 R12, c[0x0][0x388] ;  /* 0x0000e200ff0c9b82 */ /* 0x000ea80000000a00 */
[--C-:B------:R-:W-:Y:S02]  /*0d80*/  @!P2 SHF.R.S32.HI R17, RZ, 0x1f, R7.reuse ;  /* 0x0000001fff11a819 */ /* 0x100fe40000011407 */
[C---:B------:R-:W-:Y:S01]  /*0d90*/  @!P2 IADD3 R4, P0, PT, R2.reuse, R7, RZ ;  /* 0x000000070204a210 */ /* 0x040fe20007f1e0ff */
[C---:B------:R-:W-:Y:S01]  /*0da0*/  @!P1 IMAD.IADD R7, R2.reuse, 0x1, R7 ;  /* 0x0000000102079824 */ /* 0x040fe200078e0207 */
[----:B------:R-:W3:Y:S02]  /*0db0*/  @!P2 LDC.64 R10, c[0x0][0x388] ;  /* 0x0000e200ff0aab82 */ /* 0x000ee40000000a00 */
[----:B------:R-:W-:Y:S01]  /*0dc0*/  @!P2 LEA.HI.X.SX32 R17, R2, R17, 0x1, P0 ;  /* 0x000000110211a211 */ /* 0x000fe200000f0eff */
[----:B-1----:R-:W-:-:S06]  /*0dd0*/  IMAD.WIDE.U32 R14, R9, 0x4, R14 ;  /* 0x00000004090e7825 */ /* 0x002fcc00078e000e */
[----:B0-----:R-:W4:Y:S01]  /*0de0*/  LDG.E R15, desc[UR4][R14.64] ;  /* 0x000000040e0f7981 */ /* 0x001f22000c1e1900 */
[----:B--2---:R-:W-:-:S06]  /*0df0*/  @!P1 IMAD.WIDE R12, R7, 0x4, R12 ;  /* 0x00000004070c9825 */ /* 0x004fcc00078e020c */
[----:B------:R-:W4:Y:S01]  /*0e00*/  @!P1 LDG.E R13, desc[UR4][R12.64] ;  /* 0x000000040c0d9981 */ /* 0x000f22000c1e1900 */
[----:B---3--:R-:W-:-:S04]  /*0e10*/  @!P2 LEA R10, P0, R4, R10, 0x2 ;  /* 0x0000000a040aa211 */ /* 0x008fc800078010ff */
[----:B------:R-:W-:-:S05]  /*0e20*/  @!P2 LEA.HI.X R11, R4, R11, R17, 0x2, P0 ;  /* 0x0000000b040ba211 */ /* 0x000fca00000f1411 */
[----:B------:R-:W2:Y:S01]  /*0e30*/  @!P2 LDG.E R10, desc[UR4][R10.64+0x4] ;  /* 0x000004040a0aa981 */ /* 0x000ea2000c1e1900 */
[C---:B----4-:R-:W-:Y:S01]  /*0e40*/  @!P1 FFMA R6, R15.reuse, R13, R6 ;  /* 0x0000000d0f069223 */ /* 0x050fe20000000006 */
[----:B--2---:R-:W-:-:S07]  /*0e50*/  @!P2 FFMA R5, R15, R10, R5 ;  /* 0x0000000a0f05a223 */ /* 0x004fce0000000005 */
.L_x_2:
[C---:B------:R-:W-:Y:S01]  /*0e60*/  ISETP.GE.AND P0, PT, R2.reuse, R0, PT ;  /* 0x000000000200720c */ /* 0x040fe20003f06270 */
[----:B------:R-:W-:-:S05]  /*0e70*/  VIADD R11, R2, 0x1 ;  /* 0x00000001020b7836 */ /* 0x000fca0000000000 */
[----:B------:R-:W-:-:S07]  /*0e80*/  ISETP.GE.AND P1, PT, R11, R0, PT ;  /* 0x000000000b00720c */ /* 0x000fce0003f26270 */
[----:B------:R-:W1:Y:S01]  /*0e90*/  @!P0 LDC.64 R8, c[0x0][0x390] ;  /* 0x0000e400ff088b82 */ /* 0x000e620000000a00 */
[----:B------:R-:W-:-:S04]  /*0ea0*/  @!P0 IMAD.IADD R7, R2, 0x1, R3 ;  /* 0x0000000102078824 */ /* 0x000fc800078e0203 */
[----:B-1----:R-:W-:-:S05]  /*0eb0*/  @!P0 IMAD.WIDE R8, R7, 0x4, R8 ;  /* 0x0000000407088825 */ /* 0x002fca00078e0208 */
[----:B0-----:R0:W-:Y:S01]  /*0ec0*/  @!P0 STG.E desc[UR4][R8.64], R6 ;  /* 0x0000000608008986 */ /* 0x0011e2000c101904 */
[----:B------:R-:W-:Y:S05]  /*0ed0*/  @P1 EXIT ;  /* 0x000000000000194d */ /* 0x000fea0003800000 */
[----:B------:R-:W1:Y:S01]  /*0ee0*/  LDCU.64 UR6, c[0x0][0x390] ;  /* 0x00007200ff0677ac */ /* 0x000e620008000a00 */
[----:B------:R-:W-:Y:S02]  /*0ef0*/  SHF.R.S32.HI R7, RZ, 0x1f, R3 ;  /* 0x0000001fff077819 */ /* 0x000fe40000011403 */
[----:B------:R-:W-:-:S04]  /*0f00*/  IADD3 R3, P0, PT, R2, R3, RZ ;  /* 0x0000000302037210 */ /* 0x000fc80007f1e0ff */
[----:B------:R-:W-:Y:S02]  /*0f10*/  LEA.HI.X.SX32 R0, R2, R7, 0x1, P0 ;  /* 0x0000000702007211 */ /* 0x000fe400000f0eff */
[----:B-1----:R-:W-:-:S04]  /*0f20*/  LEA R2, P0, R3, UR6, 0x2 ;  /* 0x0000000603027c11 */ /* 0x002fc8000f8010ff */
[----:B------:R-:W-:-:S05]  /*0f30*/  LEA.HI.X R3, R3, UR7, R0, 0x2, P0 ;  /* 0x0000000703037c11 */ /* 0x000fca00080f1400 */
[----:B------:R-:W-:Y:S01]  /*0f40*/  STG.E desc[UR4][R2.64+0x4], R5 ;  /* 0x0000040502007986 */ /* 0x000fe2000c101904 */
[----:B------:R-:W-:Y:S05]  /*0f50*/  EXIT ;  /* 0x000000000000794d */ /* 0x000fea0003800000 */
.L_x_4:
[----:B------:R-:W-:-:S00]  /*0f60*/  BRA `(.L_x_4) ;  /* 0xfffffffc00fc7947 */ /* 0x000fc0000383ffff */
[----:B------:R-:W-:-:S00]  /*0f70*/  NOP ;  /* 0x0000000000007918 */ /* 0x000fc00000000000 */
        /* <DEDUP_REMOVED lines=8> */
.L_x_5:


//--------------------- .nv.shared.reserved.0     --------------------------
	.section	.nv.shared.reserved.0,"aw",@nobits
	.weak		__nv_reservedSMEM_offset_0_alias
	.size		__nv_reservedSMEM_offset_0_alias, 0, 64
	.other		__nv_reservedSMEM_offset_0_alias,@"STO_CUDA_RESERVED_SHARED STV_DEFAULT"
__nv_reservedSMEM_offset_0_alias:
	.zero		0
	.zero		64


//--------------------- .nv.constant0._Z15matMulCoarsenedPKfS0_Pfi --------------------------
	.section	.nv.constant0._Z15matMulCoarsenedPKfS0_Pfi,"a",@progbits
	.sectionflags	@""
	.align	4
.nv.constant0._Z15matMulCoarsenedPKfS0_Pfi:
	.zero		924


//--------------------- SYMBOLS --------------------------

	.type		.nv.reservedSmem.offset0,@object
	.size		.nv.reservedSmem.offset0,0x4
